//
// Generated by NVIDIA NVVM Compiler
//
// Compiler Build ID: CL-36424714
// Cuda compilation tools, release 13.0, V13.0.88
// Based on NVVM 20.0.0
//

.version 9.0
.target sm_100
.address_size 64

	// .globl	_Z12ker_GPUprimePmPjS0_

.visible .entry _Z12ker_GPUprimePmPjS0_(
	.param .u64 .ptr .align 1 _Z12ker_GPUprimePmPjS0__param_0,
	.param .u64 .ptr .align 1 _Z12ker_GPUprimePmPjS0__param_1,
	.param .u64 .ptr .align 1 _Z12ker_GPUprimePmPjS0__param_2
)
{
	.reg .pred 	%p<6>;
	.reg .b32 	%r<18>;
	.reg .b64 	%rd<22>;

	ld.param.u64 	%rd10, [_Z12ker_GPUprimePmPjS0__param_0];
	ld.param.u64 	%rd11, [_Z12ker_GPUprimePmPjS0__param_1];
	ld.param.u64 	%rd12, [_Z12ker_GPUprimePmPjS0__param_2];
	cvta.to.global.u64 	%rd13, %rd12;
	mov.u32 	%r4, %tid.x;
	mov.u32 	%r5, %ctaid.x;
	mov.u32 	%r6, %ntid.x;
	mad.lo.s32 	%r1, %r5, %r6, %r4;
	mul.lo.s32 	%r2, %r1, 6;
	add.s32 	%r3, %r2, 5;
	ld.global.u32 	%r7, [%rd13];
	add.s32 	%r8, %r7, -2;
	setp.gt.u32 	%p1, %r3, %r8;
	@%p1 bra 	$L__BB0_10;
	cvta.to.global.u64 	%rd14, %rd10;
	ld.global.u64 	%rd1, [%rd14];
	cvt.u64.u32 	%rd2, %r3;
	and.b64  	%rd15, %rd1, -4294967296;
	setp.ne.s64 	%p2, %rd15, 0;
	@%p2 bra 	$L__BB0_3;
	cvt.u32.u64 	%r9, %rd2;
	cvt.u32.u64 	%r10, %rd1;
	rem.u32 	%r11, %r10, %r9;
	cvt.u64.u32 	%rd20, %r11;
	bra.uni 	$L__BB0_4;
$L__BB0_3:
	rem.u64 	%rd20, %rd1, %rd2;
$L__BB0_4:
	setp.eq.s64 	%p3, %rd20, 0;
	@%p3 bra 	$L__BB0_9;
	add.s32 	%r12, %r2, 7;
	cvt.u64.u32 	%rd6, %r12;
	setp.ne.s64 	%p4, %rd15, 0;
	@%p4 bra 	$L__BB0_7;
	cvt.u32.u64 	%r13, %rd6;
	cvt.u32.u64 	%r14, %rd1;
	rem.u32 	%r15, %r14, %r13;
	cvt.u64.u32 	%rd21, %r15;
	bra.uni 	$L__BB0_8;
$L__BB0_7:
	rem.u64 	%rd21, %rd1, %rd6;
$L__BB0_8:
	setp.ne.s64 	%p5, %rd21, 0;
	@%p5 bra 	$L__BB0_10;
$L__BB0_9:
	shr.u32 	%r16, %r1, 5;
	cvta.to.global.u64 	%rd17, %rd11;
	mul.wide.u32 	%rd18, %r16, 4;
	add.s64 	%rd19, %rd17, %rd18;
	mov.b32 	%r17, 0;
	st.global.u32 	[%rd19], %r17;
$L__BB0_10:
	ret;

}


// ===== COMPILED SASS (sm_100) =====

	.target	sm_100

	.elftype	@"ET_EXEC"


//--------------------- .note.nv.tkinfo           --------------------------
	.section	.note.nv.tkinfo,"",@"SHT_NOTE"
	.sectionflags	@"SHF_NOTE_NV_TKINFO"
	.tkinfo
        /*0018*/ 	.word	0x00000002
        /*0030*/ 	.string	""
        /*0030*/ 	.string	"ptxas"
        /*0030*/ 	.string	"Cuda compilation tools, release 13.0, V13.0.88"
        /*0030*/ 	.string	"Build cuda_13.0.r13.0/compiler.36424714_0"
        /*0030*/ 	.string	"-arch sm_100 -m 64 "



//--------------------- .note.nv.cuinfo           --------------------------
	.section	.note.nv.cuinfo,"",@"SHT_NOTE"
	.sectionflags	@"SHF_NOTE_NV_CUINFO"
        /*0018*/ 	.short	0x0002
        /*001a*/ 	.short	0x0064
        /*001c*/ 	.short	0x0082
	.zero		2


//--------------------- .nv.info                  --------------------------
	.section	.nv.info,"",@"SHT_CUDA_INFO"
	.align	4


	//----- nvinfo : EIATTR_REGCOUNT
	.align		4
        /*0000*/ 	.byte	0x04, 0x2f
        /*0002*/ 	.short	(.L_1 - .L_0)
	.align		4
.L_0:
        /*0004*/ 	.word	index@(_Z12ker_GPUprimePmPjS0_)
        /*0008*/ 	.word	0x00000012


	//----- nvinfo : EIATTR_FRAME_SIZE
	.align		4
.L_1:
        /*000c*/ 	.byte	0x04, 0x11
        /*000e*/ 	.short	(.L_3 - .L_2)
	.align		4
.L_2:
        /*0010*/ 	.word	index@($__internal_0_$__cuda_sm20_rem_u64)
        /*0014*/ 	.word	0x00000000


	//----- nvinfo : EIATTR_FRAME_SIZE
	.align		4
.L_3:
        /*0018*/ 	.byte	0x04, 0x11
        /*001a*/ 	.short	(.L_5 - .L_4)
	.align		4
.L_4:
        /*001c*/ 	.word	index@(_Z12ker_GPUprimePmPjS0_)
        /*0020*/ 	.word	0x00000000


	//----- nvinfo : EIATTR_MIN_STACK_SIZE
	.align		4
.L_5:
        /*0024*/ 	.byte	0x04, 0x12
        /*0026*/ 	.short	(.L_7 - .L_6)
	.align		4
.L_6:
        /*0028*/ 	.word	index@(_Z12ker_GPUprimePmPjS0_)
        /*002c*/ 	.word	0x00000000
.L_7:


//--------------------- .nv.compat                --------------------------
	.section	.nv.compat,"",@"SHT_CUDA_COMPAT_INFO"
	.align	4
        /*0000*/ 	.byte	0x02, 0x09, 0x00, 0x00, 0x02, 0x02, 0x01, 0x00, 0x02, 0x05, 0x05, 0x00, 0x03, 0x07, 0x01, 0x01
        /*0010*/ 	.byte	0x02, 0x03, 0x00, 0x00, 0x02, 0x06, 0x01, 0x00, 0x04, 0x0b, 0x08, 0x00, 0x09, 0x00, 0x00, 0x00
        /*0020*/ 	.byte	0x00, 0x00, 0x00, 0x00


//--------------------- .nv.info._Z12ker_GPUprimePmPjS0_ --------------------------
	.section	.nv.info._Z12ker_GPUprimePmPjS0_,"",@"SHT_CUDA_INFO"
	.sectionflags	@""
	.align	4


	//----- nvinfo : EIATTR_CUDA_API_VERSION
	.align		4
        /*0000*/ 	.byte	0x04, 0x37
        /*0002*/ 	.short	(.L_9 - .L_8)
.L_8:
        /*0004*/ 	.word	0x00000082


	//----- nvinfo : EIATTR_KPARAM_INFO
	.align		4
.L_9:
        /*0008*/ 	.byte	0x04, 0x17
        /*000a*/ 	.short	(.L_11 - .L_10)
.L_10:
        /*000c*/ 	.word	0x00000000
        /*0010*/ 	.short	0x0002
        /*0012*/ 	.short	0x0010
        /*0014*/ 	.byte	0x00, 0xf5, 0x21, 0x00


	//----- nvinfo : EIATTR_KPARAM_INFO
	.align		4
.L_11:
        /*0018*/ 	.byte	0x04, 0x17
        /*001a*/ 	.short	(.L_13 - .L_12)
.L_12:
        /*001c*/ 	.word	0x00000000
        /*0020*/ 	.short	0x0001
        /*0022*/ 	.short	0x0008
        /*0024*/ 	.byte	0x00, 0xf5, 0x21, 0x00


	//----- nvinfo : EIATTR_KPARAM_INFO
	.align		4
.L_13:
        /*0028*/ 	.byte	0x04, 0x17
        /*002a*/ 	.short	(.L_15 - .L_14)
.L_14:
        /*002c*/ 	.word	0x00000000
        /*0030*/ 	.short	0x0000
        /*0032*/ 	.short	0x0000
        /*0034*/ 	.byte	0x00, 0xf5, 0x21, 0x00


	//----- nvinfo : EIATTR_SPARSE_MMA_MASK
	.align		4
.L_15:
        /*0038*/ 	.byte	0x03, 0x50
        /*003a*/ 	.short	0x0000


	//----- nvinfo : EIATTR_MAXREG_COUNT
	.align		4
        /*003c*/ 	.byte	0x03, 0x1b
        /*003e*/ 	.short	0x00ff


	//----- nvinfo : EIATTR_MERCURY_ISA_VERSION
	.align		4
        /*0040*/ 	.byte	0x03, 0x5f
        /*0042*/ 	.short	0x0101


	//----- nvinfo : EIATTR_VRC_CTA_INIT_COUNT
	.align		4
        /*0044*/ 	.byte	0x02, 0x4a
	.zero		1
	.zero		1


	//----- nvinfo : EIATTR_EXIT_INSTR_OFFSETS
	.align		4
        /*0048*/ 	.byte	0x04, 0x1c
        /*004a*/ 	.short	(.L_17 - .L_16)


	//   ....[0]....
.L_16:
        /*004c*/ 	.word	0x000000c0


	//   ....[1]....
        /*0050*/ 	.word	0x00000480


	//   ....[2]....
        /*0054*/ 	.word	0x000004e0


	//----- nvinfo : EIATTR_CRS_STACK_SIZE
	.align		4
.L_17:
        /*0058*/ 	.byte	0x04, 0x1e
        /*005a*/ 	.short	(.L_19 - .L_18)
.L_18:
        /*005c*/ 	.word	0x00000000


	//----- nvinfo : EIATTR_CBANK_PARAM_SIZE
	.align		4
.L_19:
        /*0060*/ 	.byte	0x03, 0x19
        /*0062*/ 	.short	0x0018


	//----- nvinfo : EIATTR_PARAM_CBANK
	.align		4
        /*0064*/ 	.byte	0x04, 0x0a
        /*0066*/ 	.short	(.L_21 - .L_20)
	.align		4
.L_20:
        /*0068*/ 	.word	index@(.nv.constant0._Z12ker_GPUprimePmPjS0_)
        /*006c*/ 	.short	0x0380
        /*006e*/ 	.short	0x0018


	//----- nvinfo : EIATTR_SW_WAR
	.align		4
.L_21:
        /*0070*/ 	.byte	0x04, 0x36
        /*0072*/ 	.short	(.L_23 - .L_22)
.L_22:
        /*0074*/ 	.word	0x00000008
.L_23:


//--------------------- .nv.callgraph             --------------------------
	.section	.nv.callgraph,"",@"SHT_CUDA_CALLGRAPH"
	.align	4
	.sectionentsize	8
	.align		4
        /*0000*/ 	.word	0x00000000
	.align		4
        /*0004*/ 	.word	0xffffffff
	.align		4
        /*0008*/ 	.word	0x00000000
	.align		4
        /*000c*/ 	.word	0xfffffffe
	.align		4
        /*0010*/ 	.word	0x00000000
	.align		4
        /*0014*/ 	.word	0xfffffffd
	.align		4
        /*0018*/ 	.word	0x00000000
	.align		4
        /*001c*/ 	.word	0xfffffffc


//--------------------- .text._Z12ker_GPUprimePmPjS0_ --------------------------
	.section	.text._Z12ker_GPUprimePmPjS0_,"ax",@progbits
	.align	128
        .global         _Z12ker_GPUprimePmPjS0_
        .type           _Z12ker_GPUprimePmPjS0_,@function
        .size           _Z12ker_GPUprimePmPjS0_,(.L_x_7 - _Z12ker_GPUprimePmPjS0_)
        .other          _Z12ker_GPUprimePmPjS0_,@"STO_CUDA_ENTRY STV_DEFAULT"
_Z12ker_GPUprimePmPjS0_:
.text._Z12ker_GPUprimePmPjS0_:
[----:B------:R-:W-:Y:S08]  /*0000*/  LDC R1, c[0x0][0x37c] ;  /* 0x0000df00ff017b82 */ /* 0x000ff00000000800 */
[----:B------:R-:W0:Y:S01]  /*0010*/  LDC.64 R2, c[0x0][0x390] ;  /* 0x0000e400ff027b82 */ /* 0x000e220000000a00 */
[----:B------:R-:W0:Y:S02]  /*0020*/  LDCU.64 UR6, c[0x0][0x358] ;  /* 0x00006b00ff0677ac */ /* 0x000e240008000a00 */
[----:B0-----:R-:W2:Y:S05]  /*0030*/  LDG.E R2, desc[UR6][R2.64] ;  /* 0x0000000602027981 */ /* 0x001eaa000c1e1900 */
[----:B------:R-:W0:Y:S01]  /*0040*/  S2UR UR4, SR_CTAID.X ;  /* 0x00000000000479c3 */ /* 0x000e220000002500 */
[----:B------:R-:W0:Y:S07]  /*0050*/  S2R R0, SR_TID.X ;  /* 0x0000000000007919 */ /* 0x000e2e0000002100 */
[----:B------:R-:W0:Y:S02]  /*0060*/  LDC R5, c[0x0][0x360] ;  /* 0x0000d800ff057b82 */ /* 0x000e240000000800 */
[----:B0-----:R-:W-:-:S04]  /*0070*/  IMAD R0, R5, UR4, R0 ;  /* 0x0000000405007c24 */ /* 0x001fc8000f8e0200 */
[----:B------:R-:W-:-:S04]  /*0080*/  IMAD R4, R0, 0x6, RZ ;  /* 0x0000000600047824 */ /* 0x000fc800078e02ff */
[----:B------:R-:W-:Y:S02]  /*0090*/  VIADD R5, R4, 0x5 ;  /* 0x0000000504057836 */ /* 0x000fe40000000000 */
[----:B--2---:R-:W-:-:S05]  /*00a0*/  VIADD R6, R2, 0xfffffffe ;  /* 0xfffffffe02067836 */ /* 0x004fca0000000000 */
[----:B------:R-:W-:-:S13]  /*00b0*/  ISETP.GT.U32.AND P0, PT, R5, R6, PT ;  /* 0x000000060500720c */ /* 0x000fda0003f04070 */
[----:B------:R-:W-:Y:S05]  /*00c0*/  @P0 EXIT ;  /* 0x000000000000094d */ /* 0x000fea0003800000 */
[----:B------:R-:W0:Y:S02]  /*00d0*/  LDC.64 R2, c[0x0][0x380] ;  /* 0x0000e000ff027b82 */ /* 0x000e240000000a00 */
[----:B0-----:R-:W2:Y:S01]  /*00e0*/  LDG.E.64 R2, desc[UR6][R2.64] ;  /* 0x0000000602027981 */ /* 0x001ea2000c1e1b00 */
[----:B------:R-:W-:Y:S01]  /*00f0*/  UMOV UR4, URZ ;  /* 0x000000ff00047c82 */ /* 0x000fe20008000000 */
[----:B--2---:R-:W-:-:S13]  /*0100*/  ISETP.NE.AND.EX P0, PT, R3, RZ, PT, !PT ;  /* 0x000000ff0300720c */ /* 0x004fda0003f053f0 */
[----:B------:R-:W-:Y:S05]  /*0110*/  @P0 BRA `(.L_x_0) ;  /* 0x0000000000500947 */ /* 0x000fea0003800000 */
[----:B------:R-:W0:Y:S01]  /*0120*/  I2F.U32.RP R8, R5 ;  /* 0x0000000500087306 */ /* 0x000e220000209000 */
[----:B------:R-:W-:Y:S01]  /*0130*/  IMAD.MOV R9, RZ, RZ, -R5 ;  /* 0x000000ffff097224 */ /* 0x000fe200078e0a05 */
[----:B------:R-:W-:-:S06]  /*0140*/  ISETP.NE.U32.AND P1, PT, R5, RZ, PT ;  /* 0x000000ff0500720c */ /* 0x000fcc0003f25070 */
[----:B0-----:R-:W0:Y:S02]  /*0150*/  MUFU.RCP R8, R8 ;  /* 0x0000000800087308 */ /* 0x001e240000001000 */
[----:B0-----:R-:W-:-:S06]  /*0160*/  IADD3 R6, PT, PT, R8, 0xffffffe, RZ ;  /* 0x0ffffffe08067810 */ /* 0x001fcc0007ffe0ff */
[----:B------:R0:W1:Y:S02]  /*0170*/  F2I.FTZ.U32.TRUNC.NTZ R7, R6 ;  /* 0x0000000600077305 */ /* 0x000064000021f000 */
[----:B0-----:R-:W-:Y:S02]  /*0180*/  IMAD.MOV.U32 R6, RZ, RZ, RZ ;  /* 0x000000ffff067224 */ /* 0x001fe400078e00ff */
[----:B-1----:R-:W-:-:S04]  /*0190*/  IMAD R9, R9, R7, RZ ;  /* 0x0000000709097224 */ /* 0x002fc800078e02ff */
[----:B------:R-:W-:-:S06]  /*01a0*/  IMAD.HI.U32 R7, R7, R9, R6 ;  /* 0x0000000907077227 */ /* 0x000fcc00078e0006 */
[----:B------:R-:W-:-:S05]  /*01b0*/  IMAD.HI.U32 R7, R7, R2, RZ ;  /* 0x0000000207077227 */ /* 0x000fca00078e00ff */
[----:B------:R-:W-:-:S05]  /*01c0*/  IADD3 R7, PT, PT, -R7, RZ, RZ ;  /* 0x000000ff07077210 */ /* 0x000fca0007ffe1ff */
[----:B------:R-:W-:-:S05]  /*01d0*/  IMAD R10, R5, R7, R2 ;  /* 0x00000007050a7224 */ /* 0x000fca00078e0202 */
[----:B------:R-:W-:-:S13]  /*01e0*/  ISETP.GE.U32.AND P0, PT, R10, R5, PT ;  /* 0x000000050a00720c */ /* 0x000fda0003f06070 */
[----:B------:R-:W-:-:S05]  /*01f0*/  @P0 IMAD.IADD R10, R10, 0x1, -R5 ;  /* 0x000000010a0a0824 */ /* 0x000fca00078e0a05 */
[----:B------:R-:W-:-:S13]  /*0200*/  ISETP.GE.U32.AND P0, PT, R10, R5, PT ;  /* 0x000000050a00720c */ /* 0x000fda0003f06070 */
[----:B------:R-:W-:Y:S01]  /*0210*/  @P0 IMAD.IADD R10, R10, 0x1, -R5 ;  /* 0x000000010a0a0824 */ /* 0x000fe200078e0a05 */
[----:B------:R-:W-:-:S04]  /*0220*/  @!P1 LOP3.LUT R10, RZ, R5, RZ, 0x33, !PT ;  /* 0x00000005ff0a9212 */ /* 0x000fc800078e33ff */
[----:B------:R-:W-:-:S04]  /*0230*/  ISETP.NE.U32.AND P0, PT, R10, RZ, PT ;  /* 0x000000ff0a00720c */ /* 0x000fc80003f05070 */
[----:B------:R-:W-:Y:S01]  /*0240*/  ISETP.NE.AND.EX P0, PT, RZ, RZ, PT, P0 ;  /* 0x000000ffff00720c */ /* 0x000fe20003f05300 */
[----:B------:R-:W-:-:S12]  /*0250*/  BRA `(.L_x_1) ;  /* 0x0000000000147947 */ /* 0x000fd80003800000 */
.L_x_0:
[----:B------:R-:W-:Y:S02]  /*0260*/  MOV R6, R5 ;  /* 0x0000000500067202 */ /* 0x000fe40000000f00 */
[----:B------:R-:W-:-:S07]  /*0270*/  MOV R8, 0x290 ;  /* 0x0000029000087802 */ /* 0x000fce0000000f00 */
[----:B------:R-:W-:Y:S05]  /*0280*/  CALL.REL.NOINC `($__internal_0_$__cuda_sm20_rem_u64) ;  /* 0x0000000000987944 */ /* 0x000fea0003c00000 */
[----:B------:R-:W-:-:S04]  /*0290*/  ISETP.NE.U32.AND P0, PT, R5, RZ, PT ;  /* 0x000000ff0500720c */ /* 0x000fc80003f05070 */
[----:B------:R-:W-:-:S13]  /*02a0*/  ISETP.NE.AND.EX P0, PT, R6, RZ, PT, P0 ;  /* 0x000000ff0600720c */ /* 0x000fda0003f05300 */
.L_x_1:
[----:B------:R-:W-:Y:S04]  /*02b0*/  BSSY.RECONVERGENT B0, `(.L_x_2) ;  /* 0x000001e000007945 */ /* 0x000fe80003800200 */
[----:B------:R-:W-:Y:S05]  /*02c0*/  @!P0 BRA `(.L_x_3) ;  /* 0x0000000000708947 */ /* 0x000fea0003800000 */
[----:B------:R-:W-:Y:S01]  /*02d0*/  ISETP.NE.AND.EX P0, PT, R3, RZ, PT, !PT ;  /* 0x000000ff0300720c */ /* 0x000fe20003f053f0 */
[----:B------:R-:W-:-:S12]  /*02e0*/  VIADD R6, R4, 0x7 ;  /* 0x0000000704067836 */ /* 0x000fd80000000000 */
[----:B------:R-:W-:Y:S05]  /*02f0*/  @P0 BRA `(.L_x_4) ;  /* 0x0000000000500947 */ /* 0x000fea0003800000 */
[----:B------:R-:W0:Y:S01]  /*0300*/  I2F.U32.RP R3, R6 ;  /* 0x0000000600037306 */ /* 0x000e220000209000 */
[----:B------:R-:W-:Y:S02]  /*0310*/  IADD3 R7, PT, PT, RZ, -R6, RZ ;  /* 0x80000006ff077210 */ /* 0x000fe40007ffe0ff */
[----:B------:R-:W-:-:S05]  /*0320*/  ISETP.NE.U32.AND P1, PT, R6, RZ, PT ;  /* 0x000000ff0600720c */ /* 0x000fca0003f25070 */
[----:B0-----:R-:W0:Y:S02]  /*0330*/  MUFU.RCP R3, R3 ;  /* 0x0000000300037308 */ /* 0x001e240000001000 */
[----:B0-----:R-:W-:-:S06]  /*0340*/  VIADD R4, R3, 0xffffffe ;  /* 0x0ffffffe03047836 */ /* 0x001fcc0000000000 */
[----:B------:R0:W1:Y:S02]  /*0350*/  F2I.FTZ.U32.TRUNC.NTZ R5, R4 ;  /* 0x0000000400057305 */ /* 0x000064000021f000 */
[----:B0-----:R-:W-:Y:S02]  /*0360*/  IMAD.MOV.U32 R4, RZ, RZ, RZ ;  /* 0x000000ffff047224 */ /* 0x001fe400078e00ff */
[----:B-1----:R-:W-:-:S04]  /*0370*/  IMAD R7, R7, R5, RZ ;  /* 0x0000000507077224 */ /* 0x002fc800078e02ff */
[----:B------:R-:W-:-:S06]  /*0380*/  IMAD.HI.U32 R5, R5, R7, R4 ;  /* 0x0000000705057227 */ /* 0x000fcc00078e0004 */
[----:B------:R-:W-:-:S04]  /*0390*/  IMAD.HI.U32 R5, R5, R2, RZ ;  /* 0x0000000205057227 */ /* 0x000fc800078e00ff */
[----:B------:R-:W-:-:S04]  /*03a0*/  IMAD.MOV R5, RZ, RZ, -R5 ;  /* 0x000000ffff057224 */ /* 0x000fc800078e0a05 */
[----:B------:R-:W-:-:S05]  /*03b0*/  IMAD R5, R6, R5, R2 ;  /* 0x0000000506057224 */ /* 0x000fca00078e0202 */
[----:B------:R-:W-:-:S13]  /*03c0*/  ISETP.GE.U32.AND P0, PT, R5, R6, PT ;  /* 0x000000060500720c */ /* 0x000fda0003f06070 */
[----:B------:R-:W-:-:S04]  /*03d0*/  @P0 IADD3 R5, PT, PT, -R6, R5, RZ ;  /* 0x0000000506050210 */ /* 0x000fc80007ffe1ff */
[----:B------:R-:W-:-:S13]  /*03e0*/  ISETP.GE.U32.AND P0, PT, R5, R6, PT ;  /* 0x000000060500720c */ /* 0x000fda0003f06070 */
[----:B------:R-:W-:Y:S01]  /*03f0*/  @P0 IMAD.IADD R5, R5, 0x1, -R6 ;  /* 0x0000000105050824 */ /* 0x000fe200078e0a06 */
[----:B------:R-:W-:-:S04]  /*0400*/  @!P1 LOP3.LUT R5, RZ, R6, RZ, 0x33, !PT ;  /* 0x00000006ff059212 */ /* 0x000fc800078e33ff */
[----:B------:R-:W-:-:S04]  /*0410*/  ISETP.NE.U32.AND P0, PT, R5, RZ, PT ;  /* 0x000000ff0500720c */ /* 0x000fc80003f05070 */
[----:B------:R-:W-:Y:S01]  /*0420*/  ISETP.NE.AND.EX P0, PT, RZ, RZ, PT, P0 ;  /* 0x000000ffff00720c */ /* 0x000fe20003f05300 */
[----:B------:R-:W-:-:S12]  /*0430*/  BRA `(.L_x_5) ;  /* 0x0000000000107947 */ /* 0x000fd80003800000 */
.L_x_4:
[----:B------:R-:W-:-:S07]  /*0440*/  MOV R8, 0x460 ;  /* 0x0000046000087802 */ /* 0x000fce0000000f00 */
[----:B------:R-:W-:Y:S05]  /*0450*/  CALL.REL.NOINC `($__internal_0_$__cuda_sm20_rem_u64) ;  /* 0x0000000000247944 */ /* 0x000fea0003c00000 */
[----:B------:R-:W-:-:S04]  /*0460*/  ISETP.NE.U32.AND P0, PT, R5, RZ, PT ;  /* 0x000000ff0500720c */ /* 0x000fc80003f05070 */
[----:B------:R-:W-:-:S13]  /*0470*/  ISETP.NE.AND.EX P0, PT, R6, RZ, PT, P0 ;  /* 0x000000ff0600720c */ /* 0x000fda0003f05300 */
.L_x_5:
[----:B------:R-:W-:Y:S05]  /*0480*/  @P0 EXIT ;  /* 0x000000000000094d */ /* 0x000fea0003800000 */
.L_x_3:
[----:B------:R-:W-:Y:S05]  /*0490*/  BSYNC.RECONVERGENT B0 ;  /* 0x0000000000007941 */ /* 0x000fea0003800200 */
.L_x_2:
[----:B------:R-:W0:Y:S01]  /*04a0*/  LDC.64 R2, c[0x0][0x388] ;  /* 0x0000e200ff027b82 */ /* 0x000e220000000a00 */
[----:B------:R-:W-:-:S05]  /*04b0*/  SHF.R.U32.HI R5, RZ, 0x5, R0 ;  /* 0x00000005ff057819 */ /* 0x000fca0000011600 */
[----:B0-----:R-:W-:-:S05]  /*04c0*/  IMAD.WIDE.U32 R2, R5, 0x4, R2 ;  /* 0x0000000405027825 */ /* 0x001fca00078e0002 */
[----:B------:R-:W-:Y:S01]  /*04d0*/  STG.E desc[UR6][R2.64], RZ ;  /* 0x000000ff02007986 */ /* 0x000fe2000c101906 */
[----:B------:R-:W-:Y:S05]  /*04e0*/  EXIT ;  /* 0x000000000000794d */ /* 0x000fea0003800000 */
        .weak           $__internal_0_$__cuda_sm20_rem_u64
        .type           $__internal_0_$__cuda_sm20_rem_u64,@function
        .size           $__internal_0_$__cuda_sm20_rem_u64,(.L_x_7 - $__internal_0_$__cuda_sm20_rem_u64)
$__internal_0_$__cuda_sm20_rem_u64:
[----:B------:R-:W-:-:S04]  /*04f0*/  IMAD.U32 R7, RZ, RZ, UR4 ;  /* 0x00000004ff077e24 */ /* 0x000fc8000f8e00ff */
[----:B------:R-:W0:Y:S08]  /*0500*/  I2F.U64.RP R5, R6 ;  /* 0x0000000600057312 */ /* 0x000e300000309000 */
[----:B0-----:R-:W0:Y:S02]  /*0510*/  MUFU.RCP R5, R5 ;  /* 0x0000000500057308 */ /* 0x001e240000001000 */
[----:B0-----:R-:W-:-:S06]  /*0520*/  IADD3 R10, PT, PT, R5, 0x1ffffffe, RZ ;  /* 0x1ffffffe050a7810 */ /* 0x001fcc0007ffe0ff */
[----:B------:R-:W0:Y:S02]  /*0530*/  F2I.U64.TRUNC R10, R10 ;  /* 0x0000000a000a7311 */ /* 0x000e24000020d800 */
[----:B0-----:R-:W-:-:S04]  /*0540*/  IMAD.WIDE.U32 R12, R10, R6, RZ ;  /* 0x000000060a0c7225 */ /* 0x001fc800078e00ff */
[C---:B------:R-:W-:Y:S01]  /*0550*/  IMAD R9, R10.reuse, UR4, R13 ;  /* 0x000000040a097c24 */ /* 0x040fe2000f8e020d */
[----:B------:R-:W-:Y:S01]  /*0560*/  IADD3 R15, P0, PT, RZ, -R12, RZ ;  /* 0x8000000cff0f7210 */ /* 0x000fe20007f1e0ff */
[----:B------:R-:W-:Y:S02]  /*0570*/  IMAD.MOV.U32 R13, RZ, RZ, R10 ;  /* 0x000000ffff0d7224 */ /* 0x000fe400078e000a */
[----:B------:R-:W-:Y:S02]  /*0580*/  IMAD R9, R11, R6, R9 ;  /* 0x000000060b097224 */ /* 0x000fe400078e0209 */
[----:B------:R-:W-:-:S04]  /*0590*/  IMAD.HI.U32 R12, R10, R15, RZ ;  /* 0x0000000f0a0c7227 */ /* 0x000fc800078e00ff */
[----:B------:R-:W-:-:S04]  /*05a0*/  IMAD.X R9, RZ, RZ, ~R9, P0 ;  /* 0x000000ffff097224 */ /* 0x000fc800000e0e09 */
[----:B------:R-:W-:-:S04]  /*05b0*/  IMAD.WIDE.U32 R12, P0, R10, R9, R12 ;  /* 0x000000090a0c7225 */ /* 0x000fc8000780000c */
[C---:B------:R-:W-:Y:S02]  /*05c0*/  IMAD R7, R11.reuse, R9, RZ ;  /* 0x000000090b077224 */ /* 0x040fe400078e02ff */
[----:B------:R-:W-:-:S04]  /*05d0*/  IMAD.HI.U32 R12, P1, R11, R15, R12 ;  /* 0x0000000f0b0c7227 */ /* 0x000fc8000782000c */
[----:B------:R-:W-:Y:S01]  /*05e0*/  IMAD.HI.U32 R5, R11, R9, RZ ;  /* 0x000000090b057227 */ /* 0x000fe200078e00ff */
[----:B------:R-:W-:-:S04]  /*05f0*/  IADD3 R13, P2, PT, R7, R12, RZ ;  /* 0x0000000c070d7210 */ /* 0x000fc80007f5e0ff */
[----:B------:R-:W-:Y:S01]  /*0600*/  IADD3.X R5, PT, PT, R5, R11, RZ, P0, !PT ;  /* 0x0000000b05057210 */ /* 0x000fe200007fe4ff */
[----:B------:R-:W-:-:S03]  /*0610*/  IMAD.WIDE.U32 R10, R13, R6, RZ ;  /* 0x000000060d0a7225 */ /* 0x000fc600078e00ff */
[----:B------:R-:W-:Y:S01]  /*0620*/  IADD3.X R5, PT, PT, RZ, RZ, R5, P2, P1 ;  /* 0x000000ffff057210 */ /* 0x000fe200017e2405 */
[----:B------:R-:W-:Y:S01]  /*0630*/  IMAD R7, R13, UR4, R11 ;  /* 0x000000040d077c24 */ /* 0x000fe2000f8e020b */
[----:B------:R-:W-:-:S03]  /*0640*/  IADD3 R11, P0, PT, RZ, -R10, RZ ;  /* 0x8000000aff0b7210 */ /* 0x000fc60007f1e0ff */
[----:B------:R-:W-:Y:S02]  /*0650*/  IMAD R7, R5, R6, R7 ;  /* 0x0000000605077224 */ /* 0x000fe400078e0207 */
[----:B------:R-:W-:-:S04]  /*0660*/  IMAD.HI.U32 R12, R13, R11, RZ ;  /* 0x0000000b0d0c7227 */ /* 0x000fc800078e00ff */
[----:B------:R-:W-:-:S04]  /*0670*/  IMAD.X R10, RZ, RZ, ~R7, P0 ;  /* 0x000000ffff0a7224 */ /* 0x000fc800000e0e07 */
[----:B------:R-:W-:-:S04]  /*0680*/  IMAD.WIDE.U32 R12, P0, R13, R10, R12 ;  /* 0x0000000a0d0c7225 */ /* 0x000fc8000780000c */
[C---:B------:R-:W-:Y:S02]  /*0690*/  IMAD R14, R5.reuse, R10, RZ ;  /* 0x0000000a050e7224 */ /* 0x040fe400078e02ff */
[----:B------:R-:W-:-:S04]  /*06a0*/  IMAD.HI.U32 R7, P1, R5, R11, R12 ;  /* 0x0000000b05077227 */ /* 0x000fc8000782000c */
[----:B------:R-:W-:Y:S02]  /*06b0*/  HFMA2 R11, -RZ, RZ, 0, 0 ;  /* 0x00000000ff0b7431 */ /* 0x000fe400000001ff */
[----:B------:R-:W-:Y:S01]  /*06c0*/  IMAD.HI.U32 R10, R5, R10, RZ ;  /* 0x0000000a050a7227 */ /* 0x000fe200078e00ff */
[----:B------:R-:W-:-:S03]  /*06d0*/  IADD3 R7, P2, PT, R14, R7, RZ ;  /* 0x000000070e077210 */ /* 0x000fc60007f5e0ff */
[----:B------:R-:W-:Y:S02]  /*06e0*/  IMAD.X R5, R10, 0x1, R5, P0 ;  /* 0x000000010a057824 */ /* 0x000fe400000e0605 */
[----:B------:R-:W-:-:S03]  /*06f0*/  IMAD.HI.U32 R10, R7, R2, RZ ;  /* 0x00000002070a7227 */ /* 0x000fc600078e00ff */
[----:B------:R-:W-:Y:S01]  /*0700*/  IADD3.X R5, PT, PT, RZ, RZ, R5, P2, P1 ;  /* 0x000000ffff057210 */ /* 0x000fe200017e2405 */
[----:B------:R-:W-:-:S04]  /*0710*/  IMAD.WIDE.U32 R10, R7, R3, R10 ;  /* 0x00000003070a7225 */ /* 0x000fc800078e000a */
[C---:B------:R-:W-:Y:S02]  /*0720*/  IMAD R12, R5.reuse, R3, RZ ;  /* 0x00000003050c7224 */ /* 0x040fe400078e02ff */
[----:B------:R-:W-:-:S04]  /*0730*/  IMAD.HI.U32 R7, P0, R5, R2, R10 ;  /* 0x0000000205077227 */ /* 0x000fc8000780000a */
[----:B------:R-:W-:Y:S01]  /*0740*/  IMAD.HI.U32 R5, R5, R3, RZ ;  /* 0x0000000305057227 */ /* 0x000fe200078e00ff */
[----:B------:R-:W-:-:S03]  /*0750*/  IADD3 R7, P1, PT, R12, R7, RZ ;  /* 0x000000070c077210 */ /* 0x000fc60007f3e0ff */
[----:B------:R-:W-:Y:S02]  /*0760*/  IMAD.X R5, RZ, RZ, R5, P0 ;  /* 0x000000ffff057224 */ /* 0x000fe400000e0605 */
[----:B------:R-:W-:-:S03]  /*0770*/  IMAD.WIDE.U32 R10, R7, R6, RZ ;  /* 0x00000006070a7225 */ /* 0x000fc600078e00ff */
[----:B------:R-:W-:Y:S01]  /*0780*/  IADD3.X R5, PT, PT, RZ, R5, RZ, P1, !PT ;  /* 0x00000005ff057210 */ /* 0x000fe20000ffe4ff */
[----:B------:R-:W-:Y:S01]  /*0790*/  IMAD R7, R7, UR4, R11 ;  /* 0x0000000407077c24 */ /* 0x000fe2000f8e020b */
[----:B------:R-:W-:-:S03]  /*07a0*/  IADD3 R11, P1, PT, -R10, R2, RZ ;  /* 0x000000020a0b7210 */ /* 0x000fc60007f3e1ff */
[-C--:B------:R-:W-:Y:S01]  /*07b0*/  IMAD R10, R5, R6.reuse, R7 ;  /* 0x00000006050a7224 */ /* 0x080fe200078e0207 */
[----:B------:R-:W-:-:S03]  /*07c0*/  ISETP.GE.U32.AND P0, PT, R11, R6, PT ;  /* 0x000000060b00720c */ /* 0x000fc60003f06070 */
[----:B------:R-:W-:Y:S01]  /*07d0*/  IMAD.X R10, R3, 0x1, ~R10, P1 ;  /* 0x00000001030a7824 */ /* 0x000fe200008e0e0a */
[----:B------:R-:W-:-:S04]  /*07e0*/  IADD3 R7, P1, PT, -R6, R11, RZ ;  /* 0x0000000b06077210 */ /* 0x000fc80007f3e1ff */
[C---:B------:R-:W-:Y:S02]  /*07f0*/  ISETP.GE.U32.AND.EX P0, PT, R10.reuse, UR4, PT, P0 ;  /* 0x000000040a007c0c */ /* 0x040fe4000bf06100 */
[----:B------:R-:W-:Y:S02]  /*0800*/  IADD3.X R9, PT, PT, R10, ~UR4, RZ, P1, !PT ;  /* 0x800000040a097c10 */ /* 0x000fe40008ffe4ff */
[----:B------:R-:W-:Y:S02]  /*0810*/  SEL R7, R7, R11, P0 ;  /* 0x0000000b07077207 */ /* 0x000fe40000000000 */
[----:B------:R-:W-:Y:S02]  /*0820*/  SEL R9, R9, R10, P0 ;  /* 0x0000000a09097207 */ /* 0x000fe40000000000 */
[----:B------:R-:W-:Y:S02]  /*0830*/  ISETP.GE.U32.AND P0, PT, R7, R6, PT ;  /* 0x000000060700720c */ /* 0x000fe40003f06070 */
[----:B------:R-:W-:-:S02]  /*0840*/  IADD3 R5, P2, PT, -R6, R7, RZ ;  /* 0x0000000706057210 */ /* 0x000fc40007f5e1ff */
[----:B------:R-:W-:Y:S02]  /*0850*/  ISETP.NE.U32.AND P1, PT, R6, RZ, PT ;  /* 0x000000ff0600720c */ /* 0x000fe40003f25070 */
[C---:B------:R-:W-:Y:S02]  /*0860*/  ISETP.GE.U32.AND.EX P0, PT, R9.reuse, UR4, PT, P0 ;  /* 0x0000000409007c0c */ /* 0x040fe4000bf06100 */
[----:B------:R-:W-:Y:S02]  /*0870*/  IADD3.X R6, PT, PT, R9, ~UR4, RZ, P2, !PT ;  /* 0x8000000409067c10 */ /* 0x000fe400097fe4ff */
[----:B------:R-:W-:Y:S02]  /*0880*/  ISETP.NE.AND.EX P1, PT, RZ, UR4, PT, P1 ;  /* 0x00000004ff007c0c */ /* 0x000fe4000bf25310 */
[----:B------:R-:W-:Y:S02]  /*0890*/  SEL R6, R6, R9, P0 ;  /* 0x0000000906067207 */ /* 0x000fe40000000000 */
[----:B------:R-:W-:-:S02]  /*08a0*/  MOV R9, 0x0 ;  /* 0x0000000000097802 */ /* 0x000fc40000000f00 */
[----:B------:R-:W-:Y:S02]  /*08b0*/  SEL R5, R5, R7, P0 ;  /* 0x0000000705057207 */ /* 0x000fe40000000000 */
[----:B------:R-:W-:Y:S02]  /*08c0*/  SEL R6, R6, 0xffffffff, P1 ;  /* 0xffffffff06067807 */ /* 0x000fe40000800000 */
[----:B------:R-:W-:Y:S01]  /*08d0*/  SEL R5, R5, 0xffffffff, P1 ;  /* 0xffffffff05057807 */ /* 0x000fe20000800000 */
[----:B------:R-:W-:Y:S06]  /*08e0*/  RET.REL.NODEC R8 `(_Z12ker_GPUprimePmPjS0_) ;  /* 0xfffffff408c47950 */ /* 0x000fec0003c3ffff */
.L_x_6:
[----:B------:R-:W-:-:S00]  /*08f0*/  BRA `(.L_x_6) ;  /* 0xfffffffc00fc7947 */ /* 0x000fc0000383ffff */
[----:B------:R-:W-:-:S00]  /*0900*/  NOP ;  /* 0x0000000000007918 */ /* 0x000fc00000000000 */
[----:B------:R-:W-:-:S00]  /*0910*/  NOP ;  /* 0x0000000000007918 */ /* 0x000fc00000000000 */
[----:B------:R-:W-:-:S00]  /*0920*/  NOP ;  /* 0x0000000000007918 */ /* 0x000fc00000000000 */
[----:B------:R-:W-:-:S00]  /*0930*/  NOP ;  /* 0x0000000000007918 */ /* 0x000fc00000000000 */
[----:B------:R-:W-:-:S00]  /*0940*/  NOP ;  /* 0x0000000000007918 */ /* 0x000fc00000000000 */
[----:B------:R-:W-:-:S00]  /*0950*/  NOP ;  /* 0x0000000000007918 */ /* 0x000fc00000000000 */
[----:B------:R-:W-:-:S00]  /*0960*/  NOP ;  /* 0x0000000000007918 */ /* 0x000fc00000000000 */
[----:B------:R-:W-:-:S00]  /*0970*/  NOP ;  /* 0x0000000000007918 */ /* 0x000fc00000000000 */
.L_x_7:


//--------------------- .nv.shared.reserved.0     --------------------------
	.section	.nv.shared.reserved.0,"aw",@nobits
	.weak		__nv_reservedSMEM_offset_0_alias
	.size		__nv_reservedSMEM_offset_0_alias, 0, 64
	.other		__nv_reservedSMEM_offset_0_alias,@"STO_CUDA_RESERVED_SHARED STV_DEFAULT"
__nv_reservedSMEM_offset_0_alias:
	.zero		0
	.zero		64


//--------------------- .nv.constant0._Z12ker_GPUprimePmPjS0_ --------------------------
	.section	.nv.constant0._Z12ker_GPUprimePmPjS0_,"a",@progbits
	.sectionflags	@""
	.align	4
.nv.constant0._Z12ker_GPUprimePmPjS0_:
	.zero		920


//--------------------- SYMBOLS --------------------------

	.type		.nv.reservedSmem.offset0,@object
	.size		.nv.reservedSmem.offset0,0x4
